//
// Generated by NVIDIA NVVM Compiler
//
// Compiler Build ID: CL-36424714
// Cuda compilation tools, release 13.0, V13.0.88
// Based on NVVM 20.0.0
//

.version 9.0
.target sm_100
.address_size 64

	// .globl	_Z10bruteForcePc

.visible .entry _Z10bruteForcePc(
	.param .u64 .ptr .align 1 _Z10bruteForcePc_param_0
)
{
	.reg .pred 	%p<16>;
	.reg .b16 	%rs<5>;
	.reg .b32 	%r<31>;
	.reg .b64 	%rd<6>;

	ld.param.u64 	%rd4, [_Z10bruteForcePc_param_0];
	cvta.to.global.u64 	%rd5, %rd4;
	ld.global.nc.u8 	%rs1, [%rd5];
	cvt.u16.u8 	%rs2, %rs1;
	setp.eq.s16 	%p1, %rs2, 0;
	mov.b32 	%r26, 0;
	@%p1 bra 	$L__BB0_3;
	mov.b32 	%r26, 0;
$L__BB0_2:
	add.s64 	%rd3, %rd5, 1;
	add.s32 	%r26, %r26, 1;
	ld.global.nc.u8 	%rs3, [%rd5+1];
	cvt.u16.u8 	%rs4, %rs3;
	setp.eq.s16 	%p2, %rs4, 0;
	mov.u64 	%rd5, %rd3;
	@%p2 bra 	$L__BB0_3;
	bra.uni 	$L__BB0_2;
$L__BB0_3:
	setp.eq.s32 	%p3, %r26, 0;
	@%p3 bra 	$L__BB0_12;
	setp.lt.u32 	%p4, %r26, 16;
	@%p4 bra 	$L__BB0_7;
	and.b32  	%r20, %r26, -16;
	neg.s32 	%r28, %r20;
$L__BB0_6:
	.pragma "nounroll";
	add.s32 	%r28, %r28, 16;
	setp.eq.s32 	%p5, %r28, 0;
	@%p5 bra 	$L__BB0_7;
	bra.uni 	$L__BB0_6;
$L__BB0_7:
	and.b32  	%r21, %r26, 15;
	setp.eq.s32 	%p6, %r21, 0;
	@%p6 bra 	$L__BB0_12;
	and.b32  	%r22, %r26, 7;
	setp.eq.s32 	%p7, %r22, 0;
	@%p7 bra 	$L__BB0_12;
	and.b32  	%r5, %r26, 3;
	setp.eq.s32 	%p8, %r5, 0;
	@%p8 bra 	$L__BB0_12;
	neg.s32 	%r27, %r5;
$L__BB0_11:
	.pragma "nounroll";
	add.s32 	%r27, %r27, 1;
	setp.ne.s32 	%p9, %r27, 0;
	@%p9 bra 	$L__BB0_11;
$L__BB0_12:
	setp.lt.s32 	%p10, %r26, 1;
	@%p10 bra 	$L__BB0_20;
	setp.lt.u32 	%p11, %r26, 16;
	@%p11 bra 	$L__BB0_16;
	and.b32  	%r23, %r26, 2147483632;
	neg.s32 	%r29, %r23;
$L__BB0_15:
	.pragma "nounroll";
	add.s32 	%r29, %r29, 16;
	setp.ne.s32 	%p12, %r29, 0;
	@%p12 bra 	$L__BB0_15;
$L__BB0_16:
	and.b32  	%r24, %r26, 7;
	setp.eq.s32 	%p13, %r24, 0;
	@%p13 bra 	$L__BB0_20;
	and.b32  	%r14, %r26, 3;
	setp.eq.s32 	%p14, %r14, 0;
	@%p14 bra 	$L__BB0_20;
	neg.s32 	%r30, %r14;
$L__BB0_19:
	.pragma "nounroll";
	add.s32 	%r30, %r30, 1;
	setp.ne.s32 	%p15, %r30, 0;
	@%p15 bra 	$L__BB0_19;
$L__BB0_20:
	ret;

}


// ===== COMPILED SASS (sm_100) =====

	.target	sm_100

	.elftype	@"ET_EXEC"


//--------------------- .note.nv.tkinfo           --------------------------
	.section	.note.nv.tkinfo,"",@"SHT_NOTE"
	.sectionflags	@"SHF_NOTE_NV_TKINFO"
	.tkinfo
        /*0018*/ 	.word	0x00000002
        /*0030*/ 	.string	""
        /*0030*/ 	.string	"ptxas"
        /*0030*/ 	.string	"Cuda compilation tools, release 13.0, V13.0.88"
        /*0030*/ 	.string	"Build cuda_13.0.r13.0/compiler.36424714_0"
        /*0030*/ 	.string	"-arch sm_100 -m 64 "



//--------------------- .note.nv.cuinfo           --------------------------
	.section	.note.nv.cuinfo,"",@"SHT_NOTE"
	.sectionflags	@"SHF_NOTE_NV_CUINFO"
        /*0018*/ 	.short	0x0002
        /*001a*/ 	.short	0x0064
        /*001c*/ 	.short	0x0082
	.zero		2


//--------------------- .nv.info                  --------------------------
	.section	.nv.info,"",@"SHT_CUDA_INFO"
	.align	4


	//----- nvinfo : EIATTR_REGCOUNT
	.align		4
        /*0000*/ 	.byte	0x04, 0x2f
        /*0002*/ 	.short	(.L_1 - .L_0)
	.align		4
.L_0:
        /*0004*/ 	.word	index@(_Z10bruteForcePc)
        /*0008*/ 	.word	0x00000006


	//----- nvinfo : EIATTR_FRAME_SIZE
	.align		4
.L_1:
        /*000c*/ 	.byte	0x04, 0x11
        /*000e*/ 	.short	(.L_3 - .L_2)
	.align		4
.L_2:
        /*0010*/ 	.word	index@(_Z10bruteForcePc)
        /*0014*/ 	.word	0x00000000


	//----- nvinfo : EIATTR_MIN_STACK_SIZE
	.align		4
.L_3:
        /*0018*/ 	.byte	0x04, 0x12
        /*001a*/ 	.short	(.L_5 - .L_4)
	.align		4
.L_4:
        /*001c*/ 	.word	index@(_Z10bruteForcePc)
        /*0020*/ 	.word	0x00000000
.L_5:


//--------------------- .nv.compat                --------------------------
	.section	.nv.compat,"",@"SHT_CUDA_COMPAT_INFO"
	.align	4
        /*0000*/ 	.byte	0x02, 0x09, 0x00, 0x00, 0x02, 0x02, 0x01, 0x00, 0x02, 0x05, 0x05, 0x00, 0x03, 0x07, 0x01, 0x01
        /*0010*/ 	.byte	0x02, 0x03, 0x00, 0x00, 0x02, 0x06, 0x01, 0x00, 0x04, 0x0b, 0x08, 0x00, 0x09, 0x00, 0x00, 0x00
        /*0020*/ 	.byte	0x00, 0x00, 0x00, 0x00


//--------------------- .nv.info._Z10bruteForcePc --------------------------
	.section	.nv.info._Z10bruteForcePc,"",@"SHT_CUDA_INFO"
	.sectionflags	@""
	.align	4


	//----- nvinfo : EIATTR_CUDA_API_VERSION
	.align		4
        /*0000*/ 	.byte	0x04, 0x37
        /*0002*/ 	.short	(.L_7 - .L_6)
.L_6:
        /*0004*/ 	.word	0x00000082


	//----- nvinfo : EIATTR_KPARAM_INFO
	.align		4
.L_7:
        /*0008*/ 	.byte	0x04, 0x17
        /*000a*/ 	.short	(.L_9 - .L_8)
.L_8:
        /*000c*/ 	.word	0x00000000
        /*0010*/ 	.short	0x0000
        /*0012*/ 	.short	0x0000
        /*0014*/ 	.byte	0x00, 0xf5, 0x21, 0x00


	//----- nvinfo : EIATTR_SPARSE_MMA_MASK
	.align		4
.L_9:
        /*0018*/ 	.byte	0x03, 0x50
        /*001a*/ 	.short	0x0000


	//----- nvinfo : EIATTR_MAXREG_COUNT
	.align		4
        /*001c*/ 	.byte	0x03, 0x1b
        /*001e*/ 	.short	0x00ff


	//----- nvinfo : EIATTR_MERCURY_ISA_VERSION
	.align		4
        /*0020*/ 	.byte	0x03, 0x5f
        /*0022*/ 	.short	0x0101


	//----- nvinfo : EIATTR_VRC_CTA_INIT_COUNT
	.align		4
        /*0024*/ 	.byte	0x02, 0x4a
	.zero		1
	.zero		1


	//----- nvinfo : EIATTR_EXIT_INSTR_OFFSETS
	.align		4
        /*0028*/ 	.byte	0x04, 0x1c
        /*002a*/ 	.short	(.L_11 - .L_10)


	//   ....[0]....
.L_10:
        /*002c*/ 	.word	0x00000140


	//   ....[1]....
        /*0030*/ 	.word	0x00000150


	//----- nvinfo : EIATTR_CBANK_PARAM_SIZE
	.align		4
.L_11:
        /*0034*/ 	.byte	0x03, 0x19
        /*0036*/ 	.short	0x0008


	//----- nvinfo : EIATTR_PARAM_CBANK
	.align		4
        /*0038*/ 	.byte	0x04, 0x0a
        /*003a*/ 	.short	(.L_13 - .L_12)
	.align		4
.L_12:
        /*003c*/ 	.word	index@(.nv.constant0._Z10bruteForcePc)
        /*0040*/ 	.short	0x0380
        /*0042*/ 	.short	0x0008


	//----- nvinfo : EIATTR_SW_WAR
	.align		4
.L_13:
        /*0044*/ 	.byte	0x04, 0x36
        /*0046*/ 	.short	(.L_15 - .L_14)
.L_14:
        /*0048*/ 	.word	0x00000008
.L_15:


//--------------------- .nv.callgraph             --------------------------
	.section	.nv.callgraph,"",@"SHT_CUDA_CALLGRAPH"
	.align	4
	.sectionentsize	8
	.align		4
        /*0000*/ 	.word	0x00000000
	.align		4
        /*0004*/ 	.word	0xffffffff
	.align		4
        /*0008*/ 	.word	0x00000000
	.align		4
        /*000c*/ 	.word	0xfffffffe
	.align		4
        /*0010*/ 	.word	0x00000000
	.align		4
        /*0014*/ 	.word	0xfffffffd
	.align		4
        /*0018*/ 	.word	0x00000000
	.align		4
        /*001c*/ 	.word	0xfffffffc


//--------------------- .text._Z10bruteForcePc    --------------------------
	.section	.text._Z10bruteForcePc,"ax",@progbits
	.align	128
        .global         _Z10bruteForcePc
        .type           _Z10bruteForcePc,@function
        .size           _Z10bruteForcePc,(.L_x_3 - _Z10bruteForcePc)
        .other          _Z10bruteForcePc,@"STO_CUDA_ENTRY STV_DEFAULT"
_Z10bruteForcePc:
.text._Z10bruteForcePc:
[----:B------:R-:W-:Y:S08]  /*0000*/  LDC R1, c[0x0][0x37c] ;  /* 0x0000df00ff017b82 */ /* 0x000ff00000000800 */
[----:B------:R-:W0:Y:S01]  /*0010*/  LDC.64 R2, c[0x0][0x380] ;  /* 0x0000e000ff027b82 */ /* 0x000e220000000a00 */
[----:B------:R-:W0:Y:S02]  /*0020*/  LDCU.64 UR6, c[0x0][0x358] ;  /* 0x00006b00ff0677ac */ /* 0x000e240008000a00 */
[----:B0-----:R-:W2:Y:S01]  /*0030*/  LDG.E.U8.CONSTANT R2, desc[UR6][R2.64] ;  /* 0x0000000602027981 */ /* 0x001ea2000c1e9100 */
[----:B------:R-:W-:Y:S01]  /*0040*/  IMAD.MOV.U32 R0, RZ, RZ, RZ ;  /* 0x000000ffff007224 */ /* 0x000fe200078e00ff */
[----:B--2---:R-:W-:-:S13]  /*0050*/  ISETP.NE.AND P0, PT, R2, RZ, PT ;  /* 0x000000ff0200720c */ /* 0x004fda0003f05270 */
[----:B------:R-:W-:Y:S05]  /*0060*/  @!P0 BRA `(.L_x_0) ;  /* 0x00000000002c8947 */ /* 0x000fea0003800000 */
[----:B------:R-:W-:Y:S01]  /*0070*/  IMAD.MOV.U32 R0, RZ, RZ, RZ ;  /* 0x000000ffff007224 */ /* 0x000fe200078e00ff */
[----:B------:R-:W0:Y:S01]  /*0080*/  LDCU.64 UR4, c[0x0][0x380] ;  /* 0x00007000ff0477ac */ /* 0x000e220008000a00 */
[----:B------:R-:W-:-:S05]  /*0090*/  NOP ;  /* 0x0000000000007918 */ /* 0x000fca0000000000 */
.L_x_1:
[----:B0-----:R-:W-:Y:S01]  /*00a0*/  MOV R2, UR4 ;  /* 0x0000000400027c02 */ /* 0x001fe20008000f00 */
[----:B------:R-:W-:-:S05]  /*00b0*/  IMAD.U32 R3, RZ, RZ, UR5 ;  /* 0x00000005ff037e24 */ /* 0x000fca000f8e00ff */
[----:B------:R-:W2:Y:S01]  /*00c0*/  LDG.E.U8.CONSTANT R2, desc[UR6][R2.64+0x1] ;  /* 0x0000010602027981 */ /* 0x000ea2000c1e9100 */
[----:B------:R-:W-:Y:S01]  /*00d0*/  UIADD3 UR4, UP0, UPT, UR4, 0x1, URZ ;  /* 0x0000000104047890 */ /* 0x000fe2000ff1e0ff */
[----:B------:R-:W-:-:S03]  /*00e0*/  IADD3 R0, PT, PT, R0, 0x1, RZ ;  /* 0x0000000100007810 */ /* 0x000fc60007ffe0ff */
[----:B------:R-:W-:Y:S01]  /*00f0*/  UIADD3.X UR5, UPT, UPT, URZ, UR5, URZ, UP0, !UPT ;  /* 0x00000005ff057290 */ /* 0x000fe200087fe4ff */
[----:B--2---:R-:W-:-:S13]  /*0100*/  ISETP.NE.AND P0, PT, R2, RZ, PT ;  /* 0x000000ff0200720c */ /* 0x004fda0003f05270 */
[----:B------:R-:W-:Y:S05]  /*0110*/  @P0 BRA `(.L_x_1) ;  /* 0xfffffffc00e00947 */ /* 0x000fea000383ffff */
.L_x_0:
[----:B------:R-:W-:-:S04]  /*0120*/  ISETP.GE.U32.AND P0, PT, R0, 0x10, PT ;  /* 0x000000100000780c */ /* 0x000fc80003f06070 */
[----:B------:R-:W-:-:S13]  /*0130*/  ISETP.EQ.OR P0, PT, R0, RZ, !P0 ;  /* 0x000000ff0000720c */ /* 0x000fda0004702670 */
[----:B------:R-:W-:Y:S05]  /*0140*/  @P0 EXIT ;  /* 0x000000000000094d */ /* 0x000fea0003800000 */
[----:B------:R-:W-:Y:S05]  /*0150*/  EXIT ;  /* 0x000000000000794d */ /* 0x000fea0003800000 */
.L_x_2:
[----:B------:R-:W-:-:S00]  /*0160*/  BRA `(.L_x_2) ;  /* 0xfffffffc00fc7947 */ /* 0x000fc0000383ffff */
[----:B------:R-:W-:-:S00]  /*0170*/  NOP ;  /* 0x0000000000007918 */ /* 0x000fc00000000000 */
        /* <DEDUP_REMOVED lines=8> */
.L_x_3:


//--------------------- .nv.shared.reserved.0     --------------------------
	.section	.nv.shared.reserved.0,"aw",@nobits
	.weak		__nv_reservedSMEM_offset_0_alias
	.size		__nv_reservedSMEM_offset_0_alias, 0, 64
	.other		__nv_reservedSMEM_offset_0_alias,@"STO_CUDA_RESERVED_SHARED STV_DEFAULT"
__nv_reservedSMEM_offset_0_alias:
	.zero		0
	.zero		64


//--------------------- .nv.constant0._Z10bruteForcePc --------------------------
	.section	.nv.constant0._Z10bruteForcePc,"a",@progbits
	.sectionflags	@""
	.align	4
.nv.constant0._Z10bruteForcePc:
	.zero		904


//--------------------- SYMBOLS --------------------------

	.type		.nv.reservedSmem.offset0,@object
	.size		.nv.reservedSmem.offset0,0x4
